//
// Generated by NVIDIA NVVM Compiler
//
// Compiler Build ID: CL-36424714
// Cuda compilation tools, release 13.0, V13.0.88
// Based on NVVM 20.0.0
//

.version 9.0
.target sm_100
.address_size 64

	// .globl	_Z16Matrix_transposePfS_ii
// _ZZ16Matrix_transposePfS_iiE2As has been demoted

.visible .entry _Z16Matrix_transposePfS_ii(
	.param .u64 .ptr .align 1 _Z16Matrix_transposePfS_ii_param_0,
	.param .u64 .ptr .align 1 _Z16Matrix_transposePfS_ii_param_1,
	.param .u32 _Z16Matrix_transposePfS_ii_param_2,
	.param .u32 _Z16Matrix_transposePfS_ii_param_3
)
{
	.reg .pred 	%p<4>;
	.reg .b32 	%r<15>;
	.reg .b32 	%f<2>;
	.reg .b64 	%rd<9>;
	// demoted variable
	.shared .align 4 .b8 _ZZ16Matrix_transposePfS_iiE2As[36];
	ld.param.u64 	%rd1, [_Z16Matrix_transposePfS_ii_param_0];
	ld.param.u64 	%rd2, [_Z16Matrix_transposePfS_ii_param_1];
	ld.param.u32 	%r6, [_Z16Matrix_transposePfS_ii_param_2];
	ld.param.u32 	%r5, [_Z16Matrix_transposePfS_ii_param_3];
	mov.u32 	%r7, %ctaid.y;
	mov.u32 	%r1, %tid.y;
	mad.lo.s32 	%r2, %r7, 3, %r1;
	mov.u32 	%r8, %ctaid.x;
	mov.u32 	%r3, %tid.x;
	mad.lo.s32 	%r4, %r8, 3, %r3;
	setp.ge.s32 	%p1, %r2, %r6;
	setp.ge.s32 	%p2, %r4, %r5;
	or.pred  	%p3, %p1, %p2;
	@%p3 bra 	$L__BB0_2;
	cvta.to.global.u64 	%rd3, %rd2;
	cvta.to.global.u64 	%rd4, %rd1;
	mad.lo.s32 	%r9, %r5, %r2, %r4;
	mul.wide.s32 	%rd5, %r9, 4;
	add.s64 	%rd6, %rd4, %rd5;
	ld.global.f32 	%f1, [%rd6];
	mov.u32 	%r10, _ZZ16Matrix_transposePfS_iiE2As;
	mad.lo.s32 	%r11, %r3, 12, %r10;
	shl.b32 	%r12, %r1, 2;
	add.s32 	%r13, %r11, %r12;
	st.shared.f32 	[%r13], %f1;
	mad.lo.s32 	%r14, %r5, %r4, %r2;
	mul.wide.s32 	%rd7, %r14, 4;
	add.s64 	%rd8, %rd3, %rd7;
	st.global.f32 	[%rd8], %f1;
$L__BB0_2:
	ret;

}


// ===== COMPILED SASS (sm_100) =====

	.target	sm_100

	.elftype	@"ET_EXEC"


//--------------------- .note.nv.tkinfo           --------------------------
	.section	.note.nv.tkinfo,"",@"SHT_NOTE"
	.sectionflags	@"SHF_NOTE_NV_TKINFO"
	.tkinfo
        /*0018*/ 	.word	0x00000002
        /*0030*/ 	.string	""
        /*0030*/ 	.string	"ptxas"
        /*0030*/ 	.string	"Cuda compilation tools, release 13.0, V13.0.88"
        /*0030*/ 	.string	"Build cuda_13.0.r13.0/compiler.36424714_0"
        /*0030*/ 	.string	"-arch sm_100 -m 64 "



//--------------------- .note.nv.cuinfo           --------------------------
	.section	.note.nv.cuinfo,"",@"SHT_NOTE"
	.sectionflags	@"SHF_NOTE_NV_CUINFO"
        /*0018*/ 	.short	0x0002
        /*001a*/ 	.short	0x0064
        /*001c*/ 	.short	0x0082
	.zero		2


//--------------------- .nv.info                  --------------------------
	.section	.nv.info,"",@"SHT_CUDA_INFO"
	.align	4


	//----- nvinfo : EIATTR_REGCOUNT
	.align		4
        /*0000*/ 	.byte	0x04, 0x2f
        /*0002*/ 	.short	(.L_1 - .L_0)
	.align		4
.L_0:
        /*0004*/ 	.word	index@(_Z16Matrix_transposePfS_ii)
        /*0008*/ 	.word	0x0000000e


	//----- nvinfo : EIATTR_FRAME_SIZE
	.align		4
.L_1:
        /*000c*/ 	.byte	0x04, 0x11
        /*000e*/ 	.short	(.L_3 - .L_2)
	.align		4
.L_2:
        /*0010*/ 	.word	index@(_Z16Matrix_transposePfS_ii)
        /*0014*/ 	.word	0x00000000


	//----- nvinfo : EIATTR_MIN_STACK_SIZE
	.align		4
.L_3:
        /*0018*/ 	.byte	0x04, 0x12
        /*001a*/ 	.short	(.L_5 - .L_4)
	.align		4
.L_4:
        /*001c*/ 	.word	index@(_Z16Matrix_transposePfS_ii)
        /*0020*/ 	.word	0x00000000
.L_5:


//--------------------- .nv.compat                --------------------------
	.section	.nv.compat,"",@"SHT_CUDA_COMPAT_INFO"
	.align	4
        /*0000*/ 	.byte	0x02, 0x09, 0x00, 0x00, 0x02, 0x02, 0x01, 0x00, 0x02, 0x05, 0x05, 0x00, 0x03, 0x07, 0x01, 0x01
        /*0010*/ 	.byte	0x02, 0x03, 0x00, 0x00, 0x02, 0x06, 0x01, 0x00, 0x04, 0x0b, 0x08, 0x00, 0x09, 0x00, 0x00, 0x00
        /*0020*/ 	.byte	0x00, 0x00, 0x00, 0x00


//--------------------- .nv.info._Z16Matrix_transposePfS_ii --------------------------
	.section	.nv.info._Z16Matrix_transposePfS_ii,"",@"SHT_CUDA_INFO"
	.sectionflags	@""
	.align	4


	//----- nvinfo : EIATTR_CUDA_API_VERSION
	.align		4
        /*0000*/ 	.byte	0x04, 0x37
        /*0002*/ 	.short	(.L_7 - .L_6)
.L_6:
        /*0004*/ 	.word	0x00000082


	//----- nvinfo : EIATTR_KPARAM_INFO
	.align		4
.L_7:
        /*0008*/ 	.byte	0x04, 0x17
        /*000a*/ 	.short	(.L_9 - .L_8)
.L_8:
        /*000c*/ 	.word	0x00000000
        /*0010*/ 	.short	0x0003
        /*0012*/ 	.short	0x0014
        /*0014*/ 	.byte	0x00, 0xf0, 0x11, 0x00


	//----- nvinfo : EIATTR_KPARAM_INFO
	.align		4
.L_9:
        /*0018*/ 	.byte	0x04, 0x17
        /*001a*/ 	.short	(.L_11 - .L_10)
.L_10:
        /*001c*/ 	.word	0x00000000
        /*0020*/ 	.short	0x0002
        /*0022*/ 	.short	0x0010
        /*0024*/ 	.byte	0x00, 0xf0, 0x11, 0x00


	//----- nvinfo : EIATTR_KPARAM_INFO
	.align		4
.L_11:
        /*0028*/ 	.byte	0x04, 0x17
        /*002a*/ 	.short	(.L_13 - .L_12)
.L_12:
        /*002c*/ 	.word	0x00000000
        /*0030*/ 	.short	0x0001
        /*0032*/ 	.short	0x0008
        /*0034*/ 	.byte	0x00, 0xf5, 0x21, 0x00


	//----- nvinfo : EIATTR_KPARAM_INFO
	.align		4
.L_13:
        /*0038*/ 	.byte	0x04, 0x17
        /*003a*/ 	.short	(.L_15 - .L_14)
.L_14:
        /*003c*/ 	.word	0x00000000
        /*0040*/ 	.short	0x0000
        /*0042*/ 	.short	0x0000
        /*0044*/ 	.byte	0x00, 0xf5, 0x21, 0x00


	//----- nvinfo : EIATTR_SPARSE_MMA_MASK
	.align		4
.L_15:
        /*0048*/ 	.byte	0x03, 0x50
        /*004a*/ 	.short	0x0000


	//----- nvinfo : EIATTR_MAXREG_COUNT
	.align		4
        /*004c*/ 	.byte	0x03, 0x1b
        /*004e*/ 	.short	0x00ff


	//----- nvinfo : EIATTR_MERCURY_ISA_VERSION
	.align		4
        /*0050*/ 	.byte	0x03, 0x5f
        /*0052*/ 	.short	0x0101


	//----- nvinfo : EIATTR_VRC_CTA_INIT_COUNT
	.align		4
        /*0054*/ 	.byte	0x02, 0x4a
	.zero		1
	.zero		1


	//----- nvinfo : EIATTR_EXIT_INSTR_OFFSETS
	.align		4
        /*0058*/ 	.byte	0x04, 0x1c
        /*005a*/ 	.short	(.L_17 - .L_16)


	//   ....[0]....
.L_16:
        /*005c*/ 	.word	0x000000a0


	//   ....[1]....
        /*0060*/ 	.word	0x000001a0


	//----- nvinfo : EIATTR_CBANK_PARAM_SIZE
	.align		4
.L_17:
        /*0064*/ 	.byte	0x03, 0x19
        /*0066*/ 	.short	0x0018


	//----- nvinfo : EIATTR_PARAM_CBANK
	.align		4
        /*0068*/ 	.byte	0x04, 0x0a
        /*006a*/ 	.short	(.L_19 - .L_18)
	.align		4
.L_18:
        /*006c*/ 	.word	index@(.nv.constant0._Z16Matrix_transposePfS_ii)
        /*0070*/ 	.short	0x0380
        /*0072*/ 	.short	0x0018


	//----- nvinfo : EIATTR_SW_WAR
	.align		4
.L_19:
        /*0074*/ 	.byte	0x04, 0x36
        /*0076*/ 	.short	(.L_21 - .L_20)
.L_20:
        /*0078*/ 	.word	0x00000008
.L_21:


//--------------------- .nv.callgraph             --------------------------
	.section	.nv.callgraph,"",@"SHT_CUDA_CALLGRAPH"
	.align	4
	.sectionentsize	8
	.align		4
        /*0000*/ 	.word	0x00000000
	.align		4
        /*0004*/ 	.word	0xffffffff
	.align		4
        /*0008*/ 	.word	0x00000000
	.align		4
        /*000c*/ 	.word	0xfffffffe
	.align		4
        /*0010*/ 	.word	0x00000000
	.align		4
        /*0014*/ 	.word	0xfffffffd
	.align		4
        /*0018*/ 	.word	0x00000000
	.align		4
        /*001c*/ 	.word	0xfffffffc


//--------------------- .text._Z16Matrix_transposePfS_ii --------------------------
	.section	.text._Z16Matrix_transposePfS_ii,"ax",@progbits
	.align	128
        .global         _Z16Matrix_transposePfS_ii
        .type           _Z16Matrix_transposePfS_ii,@function
        .size           _Z16Matrix_transposePfS_ii,(.L_x_1 - _Z16Matrix_transposePfS_ii)
        .other          _Z16Matrix_transposePfS_ii,@"STO_CUDA_ENTRY STV_DEFAULT"
_Z16Matrix_transposePfS_ii:
.text._Z16Matrix_transposePfS_ii:
[----:B------:R-:W-:Y:S01]  /*0000*/  LDC R1, c[0x0][0x37c] ;  /* 0x0000df00ff017b82 */ /* 0x000fe20000000800 */
[----:B------:R-:W0:Y:S01]  /*0010*/  S2R R7, SR_CTAID.X ;  /* 0x0000000000077919 */ /* 0x000e220000002500 */
[----:B------:R-:W1:Y:S01]  /*0020*/  LDCU.64 UR6, c[0x0][0x390] ;  /* 0x00007200ff0677ac */ /* 0x000e620008000a00 */
[----:B------:R-:W0:Y:S01]  /*0030*/  S2R R8, SR_TID.X ;  /* 0x0000000000087919 */ /* 0x000e220000002100 */
[----:B------:R-:W2:Y:S01]  /*0040*/  S2R R0, SR_CTAID.Y ;  /* 0x0000000000007919 */ /* 0x000ea20000002600 */
[----:B------:R-:W2:Y:S01]  /*0050*/  S2R R11, SR_TID.Y ;  /* 0x00000000000b7919 */ /* 0x000ea20000002200 */
[----:B0-----:R-:W-:-:S05]  /*0060*/  IMAD R7, R7, 0x3, R8 ;  /* 0x0000000307077824 */ /* 0x001fca00078e0208 */
[----:B-1----:R-:W-:Y:S01]  /*0070*/  ISETP.GE.AND P0, PT, R7, UR7, PT ;  /* 0x0000000707007c0c */ /* 0x002fe2000bf06270 */
[----:B--2---:R-:W-:-:S05]  /*0080*/  IMAD R0, R0, 0x3, R11 ;  /* 0x0000000300007824 */ /* 0x004fca00078e020b */
[----:B------:R-:W-:-:S13]  /*0090*/  ISETP.GE.OR P0, PT, R0, UR6, P0 ;  /* 0x0000000600007c0c */ /* 0x000fda0008706670 */
[----:B------:R-:W-:Y:S05]  /*00a0*/  @P0 EXIT ;  /* 0x000000000000094d */ /* 0x000fea0003800000 */
[----:B------:R-:W0:Y:S01]  /*00b0*/  LDC.64 R2, c[0x0][0x380] ;  /* 0x0000e000ff027b82 */ /* 0x000e220000000a00 */
[----:B------:R-:W1:Y:S01]  /*00c0*/  LDCU.64 UR4, c[0x0][0x358] ;  /* 0x00006b00ff0477ac */ /* 0x000e620008000a00 */
[----:B------:R-:W-:-:S04]  /*00d0*/  IMAD R5, R0, UR7, R7 ;  /* 0x0000000700057c24 */ /* 0x000fc8000f8e0207 */
[----:B0-----:R-:W-:Y:S01]  /*00e0*/  IMAD.WIDE R2, R5, 0x4, R2 ;  /* 0x0000000405027825 */ /* 0x001fe200078e0202 */
[----:B------:R-:W0:Y:S01]  /*00f0*/  S2R R9, SR_CgaCtaId ;  /* 0x0000000000097919 */ /* 0x000e220000008800 */
[----:B------:R-:W2:Y:S04]  /*0100*/  LDC.64 R4, c[0x0][0x388] ;  /* 0x0000e200ff047b82 */ /* 0x000ea80000000a00 */
[----:B-1----:R-:W3:Y:S01]  /*0110*/  LDG.E R3, desc[UR4][R2.64] ;  /* 0x0000000402037981 */ /* 0x002ee2000c1e1900 */
[----:B------:R-:W-:Y:S01]  /*0120*/  MOV R6, 0x400 ;  /* 0x0000040000067802 */ /* 0x000fe20000000f00 */
[----:B------:R-:W-:-:S04]  /*0130*/  IMAD R7, R7, UR7, R0 ;  /* 0x0000000707077c24 */ /* 0x000fc8000f8e0200 */
[----:B--2---:R-:W-:Y:S01]  /*0140*/  IMAD.WIDE R4, R7, 0x4, R4 ;  /* 0x0000000407047825 */ /* 0x004fe200078e0204 */
[----:B0-----:R-:W-:-:S05]  /*0150*/  LEA R6, R9, R6, 0x18 ;  /* 0x0000000609067211 */ /* 0x001fca00078ec0ff */
[----:B------:R-:W-:-:S05]  /*0160*/  IMAD R6, R8, 0xc, R6 ;  /* 0x0000000c08067824 */ /* 0x000fca00078e0206 */
[----:B------:R-:W-:Y:S01]  /*0170*/  LEA R6, R11, R6, 0x2 ;  /* 0x000000060b067211 */ /* 0x000fe200078e10ff */
[----:B---3--:R-:W-:Y:S04]  /*0180*/  STG.E desc[UR4][R4.64], R3 ;  /* 0x0000000304007986 */ /* 0x008fe8000c101904 */
[----:B------:R-:W-:Y:S01]  /*0190*/  STS [R6], R3 ;  /* 0x0000000306007388 */ /* 0x000fe20000000800 */
[----:B------:R-:W-:Y:S05]  /*01a0*/  EXIT ;  /* 0x000000000000794d */ /* 0x000fea0003800000 */
.L_x_0:
[----:B------:R-:W-:-:S00]  /*01b0*/  BRA `(.L_x_0) ;  /* 0xfffffffc00fc7947 */ /* 0x000fc0000383ffff */
[----:B------:R-:W-:-:S00]  /*01c0*/  NOP ;  /* 0x0000000000007918 */ /* 0x000fc00000000000 */
        /* <DEDUP_REMOVED lines=11> */
.L_x_1:


//--------------------- .nv.shared._Z16Matrix_transposePfS_ii --------------------------
	.section	.nv.shared._Z16Matrix_transposePfS_ii,"aw",@nobits
	.sectionflags	@""
	.align	4
.nv.shared._Z16Matrix_transposePfS_ii:
	.zero		1060


//--------------------- .nv.shared.reserved.0     --------------------------
	.section	.nv.shared.reserved.0,"aw",@nobits
	.weak		__nv_reservedSMEM_offset_0_alias
	.size		__nv_reservedSMEM_offset_0_alias, 0, 64
	.other		__nv_reservedSMEM_offset_0_alias,@"STO_CUDA_RESERVED_SHARED STV_DEFAULT"
__nv_reservedSMEM_offset_0_alias:
	.zero		0
	.zero		64


//--------------------- .nv.constant0._Z16Matrix_transposePfS_ii --------------------------
	.section	.nv.constant0._Z16Matrix_transposePfS_ii,"a",@progbits
	.sectionflags	@""
	.align	4
.nv.constant0._Z16Matrix_transposePfS_ii:
	.zero		920


//--------------------- SYMBOLS --------------------------

	.type		.nv.reservedSmem.offset0,@object
	.size		.nv.reservedSmem.offset0,0x4
	.type		.nv.reservedSmem.cap,@object
	.size		.nv.reservedSmem.cap,0x4
